//
// Generated by NVIDIA NVVM Compiler
//
// Compiler Build ID: CL-36424714
// Cuda compilation tools, release 13.0, V13.0.88
// Based on NVVM 20.0.0
//

.version 9.0
.target sm_100
.address_size 64

	// .globl	default_function_kernel_1

.visible .entry default_function_kernel_1(
	.param .u64 .ptr .align 1 default_function_kernel_1_param_0,
	.param .u64 .ptr .align 1 default_function_kernel_1_param_1
)
.maxntid 40
{
	.reg .pred 	%p<3>;
	.reg .b32 	%r<36>;
	.reg .b32 	%f<6>;
	.reg .b64 	%rd<9>;

	ld.param.u64 	%rd1, [default_function_kernel_1_param_0];
	ld.param.u64 	%rd2, [default_function_kernel_1_param_1];
	cvta.to.global.u64 	%rd3, %rd2;
	mov.u32 	%r11, %ctaid.x;
	mov.u32 	%r1, %tid.x;
	mad.lo.s32 	%r2, %r11, 40, %r1;
	mul.wide.u32 	%rd4, %r2, 4;
	add.s64 	%rd5, %rd3, %rd4;
	ld.global.nc.f32 	%f1, [%rd5];
	shr.u32 	%r12, %r1, 3;
	mad.lo.s32 	%r3, %r11, 5, %r12;
	mul.lo.s32 	%r13, %r3, 3;
	and.b32  	%r14, %r13, 7;
	setp.ne.s32 	%p1, %r14, 5;
	@%p1 bra 	$L__BB0_2;
	and.b32  	%r18, %r3, 7;
	mad.lo.s32 	%r19, %r18, 19, 19;
	shr.u32 	%r34, %r19, 3;
	bra.uni 	$L__BB0_3;
$L__BB0_2:
	and.b32  	%r15, %r3, 7;
	mad.lo.s32 	%r16, %r15, 19, 19;
	shr.u32 	%r17, %r16, 3;
	add.s32 	%r34, %r17, 1;
$L__BB0_3:
	and.b32  	%r20, %r3, 7;
	mul.lo.s32 	%r21, %r20, 19;
	shr.u32 	%r22, %r21, 3;
	sub.s32 	%r7, %r34, %r22;
	mul.lo.s32 	%r23, %r1, 5;
	and.b32  	%r24, %r23, 7;
	setp.ne.s32 	%p2, %r24, 3;
	@%p2 bra 	$L__BB0_5;
	and.b32  	%r28, %r1, 7;
	mad.lo.s32 	%r29, %r28, 5, 5;
	shr.u32 	%r35, %r29, 3;
	bra.uni 	$L__BB0_6;
$L__BB0_5:
	and.b32  	%r25, %r1, 7;
	mad.lo.s32 	%r26, %r25, 5, 5;
	shr.u32 	%r27, %r26, 3;
	add.s32 	%r35, %r27, 1;
$L__BB0_6:
	cvta.to.global.u64 	%rd6, %rd1;
	cvt.rn.f32.s32 	%f2, %r7;
	and.b32  	%r30, %r1, 7;
	mul.lo.s32 	%r31, %r30, 5;
	shr.u32 	%r32, %r31, 3;
	sub.s32 	%r33, %r35, %r32;
	cvt.rn.f32.s32 	%f3, %r33;
	mul.f32 	%f4, %f2, %f3;
	div.rn.f32 	%f5, %f1, %f4;
	add.s64 	%rd8, %rd6, %rd4;
	st.global.f32 	[%rd8], %f5;
	ret;

}
	// .globl	default_function_kernel
.visible .entry default_function_kernel(
	.param .u64 .ptr .align 1 default_function_kernel_param_0,
	.param .u64 .ptr .align 1 default_function_kernel_param_1
)
.maxntid 40
{
	.reg .pred 	%p<5>;
	.reg .b32 	%r<41>;
	.reg .b32 	%f<8>;
	.reg .b64 	%rd<9>;

	ld.param.u64 	%rd3, [default_function_kernel_param_0];
	ld.param.u64 	%rd4, [default_function_kernel_param_1];
	cvta.to.global.u64 	%rd1, %rd4;
	cvta.to.global.u64 	%rd5, %rd3;
	mov.u32 	%r13, %ctaid.x;
	mov.u32 	%r14, %tid.x;
	mad.lo.s32 	%r15, %r13, 40, %r14;
	mul.wide.u32 	%rd6, %r15, 4;
	add.s64 	%rd2, %rd5, %rd6;
	mov.b32 	%r38, 0;
	st.global.u32 	[%rd2], %r38;
	shr.u32 	%r16, %r14, 3;
	mad.lo.s32 	%r17, %r13, 5, %r16;
	mul.lo.s32 	%r18, %r17, 3;
	and.b32  	%r19, %r18, 7;
	setp.ne.s32 	%p1, %r19, 5;
	and.b32  	%r20, %r17, 7;
	mul.lo.s32 	%r21, %r20, 19;
	add.s32 	%r22, %r21, 19;
	shr.u32 	%r23, %r22, 3;
	shr.u32 	%r1, %r21, 3;
	mul.lo.s32 	%r24, %r14, 5;
	and.b32  	%r25, %r24, 7;
	setp.ne.s32 	%p2, %r25, 3;
	and.b32  	%r26, %r14, 7;
	mul.lo.s32 	%r27, %r26, 5;
	add.s32 	%r28, %r27, 5;
	shr.u32 	%r29, %r28, 3;
	shr.u32 	%r30, %r27, 3;
	shr.u32 	%r31, %r17, 3;
	mad.lo.s32 	%r2, %r31, 95, %r30;
	selp.u32 	%r32, 1, 0, %p1;
	add.s32 	%r33, %r23, %r32;
	sub.s32 	%r3, %r33, %r1;
	selp.u32 	%r34, 1, 0, %p2;
	add.s32 	%r35, %r29, %r34;
	sub.s32 	%r4, %r35, %r30;
	mov.f32 	%f7, 0f00000000;
$L__BB1_1:
	setp.ge.s32 	%p3, %r38, %r3;
	@%p3 bra 	$L__BB1_6;
	add.s32 	%r37, %r38, %r1;
	mad.lo.s32 	%r39, %r37, 5, %r2;
	mov.b32 	%r40, 0;
$L__BB1_3:
	setp.ge.s32 	%p4, %r40, %r4;
	@%p4 bra 	$L__BB1_5;
	mul.wide.u32 	%rd7, %r39, 4;
	add.s64 	%rd8, %rd1, %rd7;
	ld.global.nc.f32 	%f5, [%rd8];
	add.f32 	%f7, %f7, %f5;
	st.global.f32 	[%rd2], %f7;
	add.s32 	%r40, %r40, 1;
	add.s32 	%r39, %r39, 1;
	bra.uni 	$L__BB1_3;
$L__BB1_5:
	add.s32 	%r38, %r38, 1;
	bra.uni 	$L__BB1_1;
$L__BB1_6:
	ret;

}


// ===== COMPILED SASS (sm_100) =====

	.target	sm_100

	.elftype	@"ET_EXEC"


//--------------------- .note.nv.tkinfo           --------------------------
	.section	.note.nv.tkinfo,"",@"SHT_NOTE"
	.sectionflags	@"SHF_NOTE_NV_TKINFO"
	.tkinfo
        /*0018*/ 	.word	0x00000002
        /*0030*/ 	.string	""
        /*0030*/ 	.string	"ptxas"
        /*0030*/ 	.string	"Cuda compilation tools, release 13.0, V13.0.88"
        /*0030*/ 	.string	"Build cuda_13.0.r13.0/compiler.36424714_0"
        /*0030*/ 	.string	"-arch sm_100 -m 64 "



//--------------------- .note.nv.cuinfo           --------------------------
	.section	.note.nv.cuinfo,"",@"SHT_NOTE"
	.sectionflags	@"SHF_NOTE_NV_CUINFO"
        /*0018*/ 	.short	0x0002
        /*001a*/ 	.short	0x0064
        /*001c*/ 	.short	0x0082
	.zero		2


//--------------------- .nv.info                  --------------------------
	.section	.nv.info,"",@"SHT_CUDA_INFO"
	.align	4


	//----- nvinfo : EIATTR_REGCOUNT
	.align		4
        /*0000*/ 	.byte	0x04, 0x2f
        /*0002*/ 	.short	(.L_1 - .L_0)
	.align		4
.L_0:
        /*0004*/ 	.word	index@(default_function_kernel_1)
        /*0008*/ 	.word	0x0000000f


	//----- nvinfo : EIATTR_FRAME_SIZE
	.align		4
.L_1:
        /*000c*/ 	.byte	0x04, 0x11
        /*000e*/ 	.short	(.L_3 - .L_2)
	.align		4
.L_2:
        /*0010*/ 	.word	index@($__internal_0_$__cuda_sm3x_div_rn_noftz_f32_slowpath)
        /*0014*/ 	.word	0x00000000


	//----- nvinfo : EIATTR_FRAME_SIZE
	.align		4
.L_3:
        /*0018*/ 	.byte	0x04, 0x11
        /*001a*/ 	.short	(.L_5 - .L_4)
	.align		4
.L_4:
        /*001c*/ 	.word	index@(default_function_kernel_1)
        /*0020*/ 	.word	0x00000000


	//----- nvinfo : EIATTR_REGCOUNT
	.align		4
.L_5:
        /*0024*/ 	.byte	0x04, 0x2f
        /*0026*/ 	.short	(.L_7 - .L_6)
	.align		4
.L_6:
        /*0028*/ 	.word	index@(default_function_kernel)
        /*002c*/ 	.word	0x00000012


	//----- nvinfo : EIATTR_FRAME_SIZE
	.align		4
.L_7:
        /*0030*/ 	.byte	0x04, 0x11
        /*0032*/ 	.short	(.L_9 - .L_8)
	.align		4
.L_8:
        /*0034*/ 	.word	index@(default_function_kernel)
        /*0038*/ 	.word	0x00000000


	//----- nvinfo : EIATTR_MIN_STACK_SIZE
	.align		4
.L_9:
        /*003c*/ 	.byte	0x04, 0x12
        /*003e*/ 	.short	(.L_11 - .L_10)
	.align		4
.L_10:
        /*0040*/ 	.word	index@(default_function_kernel)
        /*0044*/ 	.word	0x00000000


	//----- nvinfo : EIATTR_MIN_STACK_SIZE
	.align		4
.L_11:
        /*0048*/ 	.byte	0x04, 0x12
        /*004a*/ 	.short	(.L_13 - .L_12)
	.align		4
.L_12:
        /*004c*/ 	.word	index@(default_function_kernel_1)
        /*0050*/ 	.word	0x00000000
.L_13:


//--------------------- .nv.compat                --------------------------
	.section	.nv.compat,"",@"SHT_CUDA_COMPAT_INFO"
	.align	4
        /*0000*/ 	.byte	0x02, 0x09, 0x00, 0x00, 0x02, 0x02, 0x01, 0x00, 0x02, 0x05, 0x05, 0x00, 0x03, 0x07, 0x01, 0x01
        /*0010*/ 	.byte	0x02, 0x03, 0x00, 0x00, 0x02, 0x06, 0x01, 0x00, 0x04, 0x0b, 0x08, 0x00, 0x01, 0x00, 0x00, 0x00
        /*0020*/ 	.byte	0x00, 0x00, 0x00, 0x00


//--------------------- .nv.info.default_function_kernel --------------------------
	.section	.nv.info.default_function_kernel,"",@"SHT_CUDA_INFO"
	.sectionflags	@""
	.align	4


	//----- nvinfo : EIATTR_CUDA_API_VERSION
	.align		4
        /*0000*/ 	.byte	0x04, 0x37
        /*0002*/ 	.short	(.L_15 - .L_14)
.L_14:
        /*0004*/ 	.word	0x00000082


	//----- nvinfo : EIATTR_KPARAM_INFO
	.align		4
.L_15:
        /*0008*/ 	.byte	0x04, 0x17
        /*000a*/ 	.short	(.L_17 - .L_16)
.L_16:
        /*000c*/ 	.word	0x00000000
        /*0010*/ 	.short	0x0001
        /*0012*/ 	.short	0x0008
        /*0014*/ 	.byte	0x00, 0xf5, 0x21, 0x00


	//----- nvinfo : EIATTR_KPARAM_INFO
	.align		4
.L_17:
        /*0018*/ 	.byte	0x04, 0x17
        /*001a*/ 	.short	(.L_19 - .L_18)
.L_18:
        /*001c*/ 	.word	0x00000000
        /*0020*/ 	.short	0x0000
        /*0022*/ 	.short	0x0000
        /*0024*/ 	.byte	0x00, 0xf5, 0x21, 0x00


	//----- nvinfo : EIATTR_SPARSE_MMA_MASK
	.align		4
.L_19:
        /*0028*/ 	.byte	0x03, 0x50
        /*002a*/ 	.short	0x0000


	//----- nvinfo : EIATTR_MAXREG_COUNT
	.align		4
        /*002c*/ 	.byte	0x03, 0x1b
        /*002e*/ 	.short	0x00ff


	//----- nvinfo : EIATTR_MERCURY_ISA_VERSION
	.align		4
        /*0030*/ 	.byte	0x03, 0x5f
        /*0032*/ 	.short	0x0101


	//----- nvinfo : EIATTR_VRC_CTA_INIT_COUNT
	.align		4
        /*0034*/ 	.byte	0x02, 0x4a
	.zero		1
	.zero		1


	//----- nvinfo : EIATTR_EXIT_INSTR_OFFSETS
	.align		4
        /*0038*/ 	.byte	0x04, 0x1c
        /*003a*/ 	.short	(.L_21 - .L_20)


	//   ....[0]....
.L_20:
        /*003c*/ 	.word	0x00000230


	//   ....[1]....
        /*0040*/ 	.word	0x000003a0


	//----- nvinfo : EIATTR_MAX_THREADS
	.align		4
.L_21:
        /*0044*/ 	.byte	0x04, 0x05
        /*0046*/ 	.short	(.L_23 - .L_22)
.L_22:
        /*0048*/ 	.word	0x00000028
        /*004c*/ 	.word	0x00000001
        /*0050*/ 	.word	0x00000001


	//----- nvinfo : EIATTR_CRS_STACK_SIZE
	.align		4
.L_23:
        /*0054*/ 	.byte	0x04, 0x1e
        /*0056*/ 	.short	(.L_25 - .L_24)
.L_24:
        /*0058*/ 	.word	0x00000000


	//----- nvinfo : EIATTR_CBANK_PARAM_SIZE
	.align		4
.L_25:
        /*005c*/ 	.byte	0x03, 0x19
        /*005e*/ 	.short	0x0010


	//----- nvinfo : EIATTR_PARAM_CBANK
	.align		4
        /*0060*/ 	.byte	0x04, 0x0a
        /*0062*/ 	.short	(.L_27 - .L_26)
	.align		4
.L_26:
        /*0064*/ 	.word	index@(.nv.constant0.default_function_kernel)
        /*0068*/ 	.short	0x0380
        /*006a*/ 	.short	0x0010


	//----- nvinfo : EIATTR_SW_WAR
	.align		4
.L_27:
        /*006c*/ 	.byte	0x04, 0x36
        /*006e*/ 	.short	(.L_29 - .L_28)
.L_28:
        /*0070*/ 	.word	0x00000008
.L_29:


//--------------------- .nv.info.default_function_kernel_1 --------------------------
	.section	.nv.info.default_function_kernel_1,"",@"SHT_CUDA_INFO"
	.sectionflags	@""
	.align	4


	//----- nvinfo : EIATTR_CUDA_API_VERSION
	.align		4
        /*0000*/ 	.byte	0x04, 0x37
        /*0002*/ 	.short	(.L_31 - .L_30)
.L_30:
        /*0004*/ 	.word	0x00000082


	//----- nvinfo : EIATTR_KPARAM_INFO
	.align		4
.L_31:
        /*0008*/ 	.byte	0x04, 0x17
        /*000a*/ 	.short	(.L_33 - .L_32)
.L_32:
        /*000c*/ 	.word	0x00000000
        /*0010*/ 	.short	0x0001
        /*0012*/ 	.short	0x0008
        /*0014*/ 	.byte	0x00, 0xf5, 0x21, 0x00


	//----- nvinfo : EIATTR_KPARAM_INFO
	.align		4
.L_33:
        /*0018*/ 	.byte	0x04, 0x17
        /*001a*/ 	.short	(.L_35 - .L_34)
.L_34:
        /*001c*/ 	.word	0x00000000
        /*0020*/ 	.short	0x0000
        /*0022*/ 	.short	0x0000
        /*0024*/ 	.byte	0x00, 0xf5, 0x21, 0x00


	//----- nvinfo : EIATTR_SPARSE_MMA_MASK
	.align		4
.L_35:
        /*0028*/ 	.byte	0x03, 0x50
        /*002a*/ 	.short	0x0000


	//----- nvinfo : EIATTR_MAXREG_COUNT
	.align		4
        /*002c*/ 	.byte	0x03, 0x1b
        /*002e*/ 	.short	0x00ff


	//----- nvinfo : EIATTR_MERCURY_ISA_VERSION
	.align		4
        /*0030*/ 	.byte	0x03, 0x5f
        /*0032*/ 	.short	0x0101


	//----- nvinfo : EIATTR_VRC_CTA_INIT_COUNT
	.align		4
        /*0034*/ 	.byte	0x02, 0x4a
	.zero		1
	.zero		1


	//----- nvinfo : EIATTR_EXIT_INSTR_OFFSETS
	.align		4
        /*0038*/ 	.byte	0x04, 0x1c
        /*003a*/ 	.short	(.L_37 - .L_36)


	//   ....[0]....
.L_36:
        /*003c*/ 	.word	0x00000370


	//----- nvinfo : EIATTR_MAX_THREADS
	.align		4
.L_37:
        /*0040*/ 	.byte	0x04, 0x05
        /*0042*/ 	.short	(.L_39 - .L_38)
.L_38:
        /*0044*/ 	.word	0x00000028
        /*0048*/ 	.word	0x00000001
        /*004c*/ 	.word	0x00000001


	//----- nvinfo : EIATTR_CRS_STACK_SIZE
	.align		4
.L_39:
        /*0050*/ 	.byte	0x04, 0x1e
        /*0052*/ 	.short	(.L_41 - .L_40)
.L_40:
        /*0054*/ 	.word	0x00000000


	//----- nvinfo : EIATTR_CBANK_PARAM_SIZE
	.align		4
.L_41:
        /*0058*/ 	.byte	0x03, 0x19
        /*005a*/ 	.short	0x0010


	//----- nvinfo : EIATTR_PARAM_CBANK
	.align		4
        /*005c*/ 	.byte	0x04, 0x0a
        /*005e*/ 	.short	(.L_43 - .L_42)
	.align		4
.L_42:
        /*0060*/ 	.word	index@(.nv.constant0.default_function_kernel_1)
        /*0064*/ 	.short	0x0380
        /*0066*/ 	.short	0x0010


	//----- nvinfo : EIATTR_SW_WAR
	.align		4
.L_43:
        /*0068*/ 	.byte	0x04, 0x36
        /*006a*/ 	.short	(.L_45 - .L_44)
.L_44:
        /*006c*/ 	.word	0x00000008
.L_45:


//--------------------- .nv.callgraph             --------------------------
	.section	.nv.callgraph,"",@"SHT_CUDA_CALLGRAPH"
	.align	4
	.sectionentsize	8
	.align		4
        /*0000*/ 	.word	0x00000000
	.align		4
        /*0004*/ 	.word	0xffffffff
	.align		4
        /*0008*/ 	.word	0x00000000
	.align		4
        /*000c*/ 	.word	0xfffffffe
	.align		4
        /*0010*/ 	.word	0x00000000
	.align		4
        /*0014*/ 	.word	0xfffffffd
	.align		4
        /*0018*/ 	.word	0x00000000
	.align		4
        /*001c*/ 	.word	0xfffffffc


//--------------------- .text.default_function_kernel --------------------------
	.section	.text.default_function_kernel,"ax",@progbits
	.align	128
        .global         default_function_kernel
        .type           default_function_kernel,@function
        .size           default_function_kernel,(.L_x_20 - default_function_kernel)
        .other          default_function_kernel,@"STO_CUDA_ENTRY STV_DEFAULT"
default_function_kernel:
.text.default_function_kernel:
[----:B------:R-:W-:Y:S01]  /*0000*/  LDC R1, c[0x0][0x37c] ;  /* 0x0000df00ff017b82 */ /* 0x000fe20000000800 */
[----:B------:R-:W0:Y:S07]  /*0010*/  S2R R10, SR_TID.X ;  /* 0x00000000000a7919 */ /* 0x000e2e0000002100 */
[----:B------:R-:W1:Y:S01]  /*0020*/  LDC.64 R2, c[0x0][0x380] ;  /* 0x0000e000ff027b82 */ /* 0x000e620000000a00 */
[----:B------:R-:W2:Y:S01]  /*0030*/  LDCU.64 UR4, c[0x0][0x358] ;  /* 0x00006b00ff0477ac */ /* 0x000ea20008000a00 */
[----:B------:R-:W3:Y:S01]  /*0040*/  S2R R11, SR_CTAID.X ;  /* 0x00000000000b7919 */ /* 0x000ee20000002500 */
[----:B0-----:R-:W-:-:S02]  /*0050*/  SHF.R.U32.HI R0, RZ, 0x3, R10 ;  /* 0x00000003ff007819 */ /* 0x001fc4000001160a */
[----:B------:R-:W-:-:S03]  /*0060*/  LOP3.LUT R8, R10, 0x7, RZ, 0xc0, !PT ;  /* 0x000000070a087812 */ /* 0x000fc600078ec0ff */
[----:B---3--:R-:W-:-:S04]  /*0070*/  IMAD R0, R11, 0x5, R0 ;  /* 0x000000050b007824 */ /* 0x008fc800078e0200 */
[C---:B------:R-:W-:Y:S01]  /*0080*/  IMAD R4, R0.reuse, 0x3, RZ ;  /* 0x0000000300047824 */ /* 0x040fe200078e02ff */
[----:B------:R-:W-:-:S04]  /*0090*/  LOP3.LUT R5, R0, 0x7, RZ, 0xc0, !PT ;  /* 0x0000000700057812 */ /* 0x000fc800078ec0ff */
[----:B------:R-:W-:Y:S01]  /*00a0*/  LOP3.LUT R4, R4, 0x7, RZ, 0xc0, !PT ;  /* 0x0000000704047812 */ /* 0x000fe200078ec0ff */
[----:B------:R-:W-:Y:S02]  /*00b0*/  IMAD R6, R5, 0x13, RZ ;  /* 0x0000001305067824 */ /* 0x000fe400078e02ff */
[----:B------:R-:W-:Y:S01]  /*00c0*/  IMAD R5, R10, 0x5, RZ ;  /* 0x000000050a057824 */ /* 0x000fe200078e02ff */
[----:B------:R-:W-:Y:S01]  /*00d0*/  ISETP.NE.AND P1, PT, R4, 0x5, PT ;  /* 0x000000050400780c */ /* 0x000fe20003f25270 */
[----:B------:R-:W-:-:S03]  /*00e0*/  VIADD R4, R6, 0x13 ;  /* 0x0000001306047836 */ /* 0x000fc60000000000 */
[----:B------:R-:W-:Y:S01]  /*00f0*/  LOP3.LUT R7, R5, 0x7, RZ, 0xc0, !PT ;  /* 0x0000000705077812 */ /* 0x000fe200078ec0ff */
[----:B------:R-:W-:Y:S01]  /*0100*/  IMAD R5, R11, 0x28, R10 ;  /* 0x000000280b057824 */ /* 0x000fe200078e020a */
[----:B------:R-:W-:Y:S02]  /*0110*/  SHF.R.U32.HI R12, RZ, 0x3, R4 ;  /* 0x00000003ff0c7819 */ /* 0x000fe40000011604 */
[----:B------:R-:W-:Y:S01]  /*0120*/  LEA.HI R9, R4, 0x1, RZ, 0x1d ;  /* 0x0000000104097811 */ /* 0x000fe200078fe8ff */
[----:B------:R-:W-:Y:S01]  /*0130*/  IMAD R4, R8, 0x5, RZ ;  /* 0x0000000508047824 */ /* 0x000fe200078e02ff */
[----:B------:R-:W-:Y:S01]  /*0140*/  SHF.R.U32.HI R8, RZ, 0x3, R6 ;  /* 0x00000003ff087819 */ /* 0x000fe20000011606 */
[----:B-1----:R-:W-:Y:S01]  /*0150*/  IMAD.WIDE.U32 R2, R5, 0x4, R2 ;  /* 0x0000000405027825 */ /* 0x002fe200078e0002 */
[----:B------:R-:W-:Y:S02]  /*0160*/  ISETP.NE.AND P0, PT, R7, 0x3, PT ;  /* 0x000000030700780c */ /* 0x000fe40003f05270 */
[----:B------:R-:W-:Y:S01]  /*0170*/  IADD3 R5, PT, PT, R4, 0x5, RZ ;  /* 0x0000000504057810 */ /* 0x000fe20007ffe0ff */
[----:B------:R-:W-:Y:S01]  /*0180*/  @!P1 IMAD.MOV R9, RZ, RZ, R12 ;  /* 0x000000ffff099224 */ /* 0x000fe200078e020c */
[----:B------:R-:W-:Y:S01]  /*0190*/  SHF.R.U32.HI R4, RZ, 0x3, R4 ;  /* 0x00000003ff047819 */ /* 0x000fe20000011604 */
[----:B--2---:R0:W-:Y:S01]  /*01a0*/  STG.E desc[UR4][R2.64], RZ ;  /* 0x000000ff02007986 */ /* 0x0041e2000c101904 */
[----:B------:R-:W-:Y:S01]  /*01b0*/  SHF.R.U32.HI R6, RZ, 0x3, R5 ;  /* 0x00000003ff067819 */ /* 0x000fe20000011605 */
[----:B------:R-:W-:Y:S01]  /*01c0*/  IMAD.IADD R12, R9, 0x1, -R8 ;  /* 0x00000001090c7824 */ /* 0x000fe200078e0a08 */
[----:B------:R-:W-:-:S02]  /*01d0*/  LEA.HI R7, R5, 0x1, RZ, 0x1d ;  /* 0x0000000105077811 */ /* 0x000fc400078fe8ff */
[----:B------:R-:W-:Y:S02]  /*01e0*/  SHF.R.U32.HI R5, RZ, 0x3, R0 ;  /* 0x00000003ff057819 */ /* 0x000fe40000011600 */
[----:B------:R-:W-:Y:S01]  /*01f0*/  ISETP.GT.AND P1, PT, R12, RZ, PT ;  /* 0x000000ff0c00720c */ /* 0x000fe20003f24270 */
[----:B------:R-:W-:Y:S02]  /*0200*/  @!P0 IMAD.MOV R7, RZ, RZ, R6 ;  /* 0x000000ffff078224 */ /* 0x000fe400078e0206 */
[----:B------:R-:W-:-:S03]  /*0210*/  IMAD R0, R5, 0x5f, R4 ;  /* 0x0000005f05007824 */ /* 0x000fc600078e0204 */
[----:B------:R-:W-:-:S07]  /*0220*/  IADD3 R15, PT, PT, -R4, R7, RZ ;  /* 0x00000007040f7210 */ /* 0x000fce0007ffe1ff */
[----:B0-----:R-:W-:Y:S05]  /*0230*/  @!P1 EXIT ;  /* 0x000000000000994d */ /* 0x001fea0003800000 */
[----:B------:R-:W-:Y:S02]  /*0240*/  IMAD.MOV.U32 R9, RZ, RZ, RZ ;  /* 0x000000ffff097224 */ /* 0x000fe400078e00ff */
[----:B------:R-:W-:-:S07]  /*0250*/  IMAD.MOV.U32 R11, RZ, RZ, RZ ;  /* 0x000000ffff0b7224 */ /* 0x000fce00078e00ff */
.L_x_3:
[----:B------:R-:W-:Y:S01]  /*0260*/  ISETP.GT.AND P1, PT, R15, RZ, PT ;  /* 0x000000ff0f00720c */ /* 0x000fe20003f24270 */
[----:B------:R-:W-:Y:S01]  /*0270*/  BSSY.RECONVERGENT B0, `(.L_x_0) ;  /* 0x0000011000007945 */ /* 0x000fe20003800200 */
[----:B------:R-:W-:Y:S01]  /*0280*/  MOV R5, R9 ;  /* 0x0000000900057202 */ /* 0x000fe20000000f00 */
[----:B------:R-:W-:-:S05]  /*0290*/  VIADD R9, R9, 0x1 ;  /* 0x0000000109097836 */ /* 0x000fca0000000000 */
[----:B------:R-:W-:-:S05]  /*02a0*/  ISETP.GE.AND P0, PT, R9, R12, PT ;  /* 0x0000000c0900720c */ /* 0x000fca0003f06270 */
[----:B-1----:R-:W-:Y:S08]  /*02b0*/  @!P1 BRA `(.L_x_1) ;  /* 0x0000000000309947 */ /* 0x002ff00003800000 */
[----:B------:R-:W0:Y:S01]  /*02c0*/  LDC.64 R6, c[0x0][0x388] ;  /* 0x0000e200ff067b82 */ /* 0x000e220000000a00 */
[----:B------:R-:W-:Y:S02]  /*02d0*/  IMAD.IADD R5, R8, 0x1, R5 ;  /* 0x0000000108057824 */ /* 0x000fe400078e0205 */
[----:B------:R-:W-:Y:S02]  /*02e0*/  HFMA2 R10, -RZ, RZ, 0, 0 ;  /* 0x00000000ff0a7431 */ /* 0x000fe400000001ff */
[----:B------:R-:W-:-:S07]  /*02f0*/  IMAD R13, R5, 0x5, R0 ;  /* 0x00000005050d7824 */ /* 0x000fce00078e0200 */
.L_x_2:
[----:B0-----:R-:W-:-:S06]  /*0300*/  IMAD.WIDE.U32 R4, R13, 0x4, R6 ;  /* 0x000000040d047825 */ /* 0x001fcc00078e0006 */
[----:B------:R-:W2:Y:S01]  /*0310*/  LDG.E.CONSTANT R4, desc[UR4][R4.64] ;  /* 0x0000000404047981 */ /* 0x000ea2000c1e9900 */
[----:B------:R-:W-:Y:S01]  /*0320*/  VIADD R10, R10, 0x1 ;  /* 0x000000010a0a7836 */ /* 0x000fe20000000000 */
[----:B------:R-:W-:-:S04]  /*0330*/  IADD3 R13, PT, PT, R13, 0x1, RZ ;  /* 0x000000010d0d7810 */ /* 0x000fc80007ffe0ff */
[----:B------:R-:W-:Y:S01]  /*0340*/  ISETP.GE.AND P1, PT, R10, R15, PT ;  /* 0x0000000f0a00720c */ /* 0x000fe20003f26270 */
[----:B-12---:R-:W-:-:S05]  /*0350*/  FADD R11, R4, R11 ;  /* 0x0000000b040b7221 */ /* 0x006fca0000000000 */
[----:B------:R1:W-:Y:S07]  /*0360*/  STG.E desc[UR4][R2.64], R11 ;  /* 0x0000000b02007986 */ /* 0x0003ee000c101904 */
[----:B------:R-:W-:Y:S05]  /*0370*/  @!P1 BRA `(.L_x_2) ;  /* 0xfffffffc00e09947 */ /* 0x000fea000383ffff */
.L_x_1:
[----:B------:R-:W-:Y:S05]  /*0380*/  BSYNC.RECONVERGENT B0 ;  /* 0x0000000000007941 */ /* 0x000fea0003800200 */
.L_x_0:
[----:B------:R-:W-:Y:S05]  /*0390*/  @!P0 BRA `(.L_x_3) ;  /* 0xfffffffc00b08947 */ /* 0x000fea000383ffff */
[----:B------:R-:W-:Y:S05]  /*03a0*/  EXIT ;  /* 0x000000000000794d */ /* 0x000fea0003800000 */
.L_x_4:
[----:B------:R-:W-:-:S00]  /*03b0*/  BRA `(.L_x_4) ;  /* 0xfffffffc00fc7947 */ /* 0x000fc0000383ffff */
[----:B------:R-:W-:-:S00]  /*03c0*/  NOP ;  /* 0x0000000000007918 */ /* 0x000fc00000000000 */
        /* <DEDUP_REMOVED lines=11> */
.L_x_20:


//--------------------- .text.default_function_kernel_1 --------------------------
	.section	.text.default_function_kernel_1,"ax",@progbits
	.align	128
        .global         default_function_kernel_1
        .type           default_function_kernel_1,@function
        .size           default_function_kernel_1,(.L_x_19 - default_function_kernel_1)
        .other          default_function_kernel_1,@"STO_CUDA_ENTRY STV_DEFAULT"
default_function_kernel_1:
.text.default_function_kernel_1:
[----:B------:R-:W-:Y:S01]  /*0000*/  LDC R1, c[0x0][0x37c] ;  /* 0x0000df00ff017b82 */ /* 0x000fe20000000800 */
[----:B------:R-:W0:Y:S07]  /*0010*/  S2R R6, SR_CTAID.X ;  /* 0x0000000000067919 */ /* 0x000e2e0000002500 */
[----:B------:R-:W1:Y:S01]  /*0020*/  LDC.64 R4, c[0x0][0x388] ;  /* 0x0000e200ff047b82 */ /* 0x000e620000000a00 */
[----:B------:R-:W2:Y:S01]  /*0030*/  LDCU.64 UR4, c[0x0][0x358] ;  /* 0x00006b00ff0477ac */ /* 0x000ea20008000a00 */
[----:B------:R-:W0:Y:S02]  /*0040*/  S2R R9, SR_TID.X ;  /* 0x0000000000097919 */ /* 0x000e240000002100 */
[----:B0-----:R-:W-:-:S04]  /*0050*/  IMAD R2, R6, 0x28, R9 ;  /* 0x0000002806027824 */ /* 0x001fc800078e0209 */
[----:B-1----:R-:W-:-:S05]  /*0060*/  IMAD.WIDE.U32 R4, R2, 0x4, R4 ;  /* 0x0000000402047825 */ /* 0x002fca00078e0004 */
[----:B--2---:R0:W2:Y:S01]  /*0070*/  LDG.E.CONSTANT R0, desc[UR4][R4.64] ;  /* 0x0000000404007981 */ /* 0x0040a2000c1e9900 */
[----:B------:R-:W-:Y:S01]  /*0080*/  SHF.R.U32.HI R3, RZ, 0x3, R9 ;  /* 0x00000003ff037819 */ /* 0x000fe20000011609 */
[C---:B------:R-:W-:Y:S01]  /*0090*/  IMAD R7, R9.reuse, 0x5, RZ ;  /* 0x0000000509077824 */ /* 0x040fe200078e02ff */
[----:B------:R-:W-:Y:S01]  /*00a0*/  LOP3.LUT R9, R9, 0x7, RZ, 0xc0, !PT ;  /* 0x0000000709097812 */ /* 0x000fe200078ec0ff */
[----:B------:R-:W-:Y:S01]  /*00b0*/  IMAD.MOV.U32 R10, RZ, RZ, 0x5 ;  /* 0x00000005ff0a7424 */ /* 0x000fe200078e00ff */
[----:B------:R-:W-:Y:S01]  /*00c0*/  BSSY.RECONVERGENT B0, `(.L_x_5) ;  /* 0x0000027000007945 */ /* 0x000fe20003800200 */
[----:B------:R-:W-:Y:S01]  /*00d0*/  IMAD R3, R6, 0x5, R3 ;  /* 0x0000000506037824 */ /* 0x000fe200078e0203 */
[----:B------:R-:W-:Y:S01]  /*00e0*/  LOP3.LUT R7, R7, 0x7, RZ, 0xc0, !PT ;  /* 0x0000000707077812 */ /* 0x000fe200078ec0ff */
[----:B------:R-:W-:Y:S02]  /*00f0*/  IMAD.MOV.U32 R8, RZ, RZ, 0x13 ;  /* 0x00000013ff087424 */ /* 0x000fe400078e00ff */
[----:B------:R-:W-:Y:S01]  /*0100*/  IMAD R6, R3, 0x3, RZ ;  /* 0x0000000303067824 */ /* 0x000fe200078e02ff */
[----:B------:R-:W-:-:S02]  /*0110*/  ISETP.NE.AND P1, PT, R7, 0x3, PT ;  /* 0x000000030700780c */ /* 0x000fc40003f25270 */
[----:B------:R-:W-:Y:S02]  /*0120*/  LOP3.LUT R3, R3, 0x7, RZ, 0xc0, !PT ;  /* 0x0000000703037812 */ /* 0x000fe400078ec0ff */
[----:B------:R-:W-:-:S04]  /*0130*/  LOP3.LUT R6, R6, 0x7, RZ, 0xc0, !PT ;  /* 0x0000000706067812 */ /* 0x000fc800078ec0ff */
[----:B------:R-:W-:-:S05]  /*0140*/  ISETP.NE.AND P0, PT, R6, 0x5, PT ;  /* 0x000000050600780c */ /* 0x000fca0003f05270 */
[----:B0-----:R-:W-:-:S04]  /*0150*/  @!P1 IMAD.MOV.U32 R5, RZ, RZ, R9 ;  /* 0x000000ffff059224 */ /* 0x001fc800078e0009 */
[----:B------:R-:W-:Y:S02]  /*0160*/  @!P1 IMAD R6, R5, R10, 0x5 ;  /* 0x0000000505069424 */ /* 0x000fe400078e020a */
[----:B------:R-:W-:Y:S02]  /*0170*/  @P1 IMAD.MOV.U32 R5, RZ, RZ, R9 ;  /* 0x000000ffff051224 */ /* 0x000fe400078e0009 */
[----:B------:R-:W-:Y:S01]  /*0180*/  @!P0 IMAD R4, R3, R8, 0x13 ;  /* 0x0000001303048424 */ /* 0x000fe200078e0208 */
[----:B------:R-:W-:Y:S01]  /*0190*/  @!P1 SHF.R.U32.HI R6, RZ, 0x3, R6 ;  /* 0x00000003ff069819 */ /* 0x000fe20000011606 */
[----:B------:R-:W-:Y:S02]  /*01a0*/  @P1 IMAD R10, R5, R10, 0x5 ;  /* 0x00000005050a1424 */ /* 0x000fe400078e020a */
[----:B------:R-:W-:Y:S01]  /*01b0*/  @P0 IMAD R8, R3, R8, 0x13 ;  /* 0x0000001303080424 */ /* 0x000fe200078e0208 */
[----:B------:R-:W-:Y:S01]  /*01c0*/  @!P0 SHF.R.U32.HI R4, RZ, 0x3, R4 ;  /* 0x00000003ff048819 */ /* 0x000fe20000011604 */
[----:B------:R-:W-:Y:S01]  /*01d0*/  IMAD R5, R5, 0x5, RZ ;  /* 0x0000000505057824 */ /* 0x000fe200078e02ff */
[----:B------:R-:W-:Y:S01]  /*01e0*/  @P1 LEA.HI R6, R10, 0x1, RZ, 0x1d ;  /* 0x000000010a061811 */ /* 0x000fe200078fe8ff */
[----:B------:R-:W-:Y:S01]  /*01f0*/  IMAD R3, R3, 0x13, RZ ;  /* 0x0000001303037824 */ /* 0x000fe200078e02ff */
[----:B------:R-:W-:-:S02]  /*0200*/  @P0 LEA.HI R4, R8, 0x1, RZ, 0x1d ;  /* 0x0000000108040811 */ /* 0x000fc400078fe8ff */
[----:B------:R-:W-:Y:S02]  /*0210*/  SHF.R.U32.HI R5, RZ, 0x3, R5 ;  /* 0x00000003ff057819 */ /* 0x000fe40000011605 */
[----:B------:R-:W-:-:S03]  /*0220*/  SHF.R.U32.HI R3, RZ, 0x3, R3 ;  /* 0x00000003ff037819 */ /* 0x000fc60000011603 */
[----:B------:R-:W-:Y:S02]  /*0230*/  IMAD.IADD R5, R6, 0x1, -R5 ;  /* 0x0000000106057824 */ /* 0x000fe400078e0a05 */
[----:B------:R-:W-:-:S03]  /*0240*/  IMAD.IADD R3, R4, 0x1, -R3 ;  /* 0x0000000104037824 */ /* 0x000fc600078e0a03 */
[----:B------:R-:W-:Y:S02]  /*0250*/  I2FP.F32.S32 R4, R5 ;  /* 0x0000000500047245 */ /* 0x000fe40000201400 */
[----:B------:R-:W-:-:S05]  /*0260*/  I2FP.F32.S32 R3, R3 ;  /* 0x0000000300037245 */ /* 0x000fca0000201400 */
[----:B------:R-:W-:-:S04]  /*0270*/  FMUL R9, R3, R4 ;  /* 0x0000000403097220 */ /* 0x000fc80000400000 */
[----:B------:R-:W0:Y:S02]  /*0280*/  MUFU.RCP R3, R9 ;  /* 0x0000000900037308 */ /* 0x000e240000001000 */
[----:B0-----:R-:W-:-:S04]  /*0290*/  FFMA R4, -R9, R3, 1 ;  /* 0x3f80000009047423 */ /* 0x001fc80000000103 */
[----:B------:R-:W-:Y:S02]  /*02a0*/  FFMA R3, R3, R4, R3 ;  /* 0x0000000403037223 */ /* 0x000fe40000000003 */
[----:B--2---:R-:W0:Y:S02]  /*02b0*/  FCHK P0, R0, R9 ;  /* 0x0000000900007302 */ /* 0x004e240000000000 */
[----:B------:R-:W-:-:S04]  /*02c0*/  FFMA R4, R0, R3, RZ ;  /* 0x0000000300047223 */ /* 0x000fc800000000ff */
[----:B------:R-:W-:-:S04]  /*02d0*/  FFMA R5, -R9, R4, R0 ;  /* 0x0000000409057223 */ /* 0x000fc80000000100 */
[----:B------:R-:W-:Y:S01]  /*02e0*/  FFMA R7, R3, R5, R4 ;  /* 0x0000000503077223 */ /* 0x000fe20000000004 */
[----:B0-----:R-:W-:Y:S06]  /*02f0*/  @!P0 BRA `(.L_x_6) ;  /* 0x00000000000c8947 */ /* 0x001fec0003800000 */
[----:B------:R-:W-:-:S07]  /*0300*/  MOV R4, 0x320 ;  /* 0x0000032000047802 */ /* 0x000fce0000000f00 */
[----:B------:R-:W-:Y:S05]  /*0310*/  CALL.REL.NOINC `($__internal_0_$__cuda_sm3x_div_rn_noftz_f32_slowpath) ;  /* 0x0000000000187944 */ /* 0x000fea0003c00000 */
[----:B------:R-:W-:-:S07]  /*0320*/  IMAD.MOV.U32 R7, RZ, RZ, R0 ;  /* 0x000000ffff077224 */ /* 0x000fce00078e0000 */
.L_x_6:
[----:B------:R-:W-:Y:S05]  /*0330*/  BSYNC.RECONVERGENT B0 ;  /* 0x0000000000007941 */ /* 0x000fea0003800200 */
.L_x_5:
[----:B------:R-:W0:Y:S02]  /*0340*/  LDC.64 R4, c[0x0][0x380] ;  /* 0x0000e000ff047b82 */ /* 0x000e240000000a00 */
[----:B0-----:R-:W-:-:S05]  /*0350*/  IMAD.WIDE.U32 R2, R2, 0x4, R4 ;  /* 0x0000000402027825 */ /* 0x001fca00078e0004 */
[----:B------:R-:W-:Y:S01]  /*0360*/  STG.E desc[UR4][R2.64], R7 ;  /* 0x0000000702007986 */ /* 0x000fe2000c101904 */
[----:B------:R-:W-:Y:S05]  /*0370*/  EXIT ;  /* 0x000000000000794d */ /* 0x000fea0003800000 */
        .weak           $__internal_0_$__cuda_sm3x_div_rn_noftz_f32_slowpath
        .type           $__internal_0_$__cuda_sm3x_div_rn_noftz_f32_slowpath,@function
        .size           $__internal_0_$__cuda_sm3x_div_rn_noftz_f32_slowpath,(.L_x_19 - $__internal_0_$__cuda_sm3x_div_rn_noftz_f32_slowpath)
$__internal_0_$__cuda_sm3x_div_rn_noftz_f32_slowpath:
[--C-:B------:R-:W-:Y:S01]  /*0380*/  SHF.R.U32.HI R5, RZ, 0x17, R9.reuse ;  /* 0x00000017ff057819 */ /* 0x100fe20000011609 */
[----:B------:R-:W-:Y:S01]  /*0390*/  BSSY.RECONVERGENT B1, `(.L_x_7) ;  /* 0x0000065000017945 */ /* 0x000fe20003800200 */
[--C-:B------:R-:W-:Y:S01]  /*03a0*/  SHF.R.U32.HI R3, RZ, 0x17, R0.reuse ;  /* 0x00000017ff037819 */ /* 0x100fe20000011600 */
[----:B------:R-:W-:Y:S01]  /*03b0*/  IMAD.MOV.U32 R6, RZ, RZ, R0 ;  /* 0x000000ffff067224 */ /* 0x000fe200078e0000 */
[----:B------:R-:W-:Y:S01]  /*03c0*/  LOP3.LUT R12, R5, 0xff, RZ, 0xc0, !PT ;  /* 0x000000ff050c7812 */ /* 0x000fe200078ec0ff */
[----:B------:R-:W-:Y:S01]  /*03d0*/  IMAD.MOV.U32 R7, RZ, RZ, R9 ;  /* 0x000000ffff077224 */ /* 0x000fe200078e0009 */
[----:B------:R-:W-:-:S03]  /*03e0*/  LOP3.LUT R5, R3, 0xff, RZ, 0xc0, !PT ;  /* 0x000000ff03057812 */ /* 0x000fc600078ec0ff */
[----:B------:R-:W-:Y:S02]  /*03f0*/  VIADD R11, R12, 0xffffffff ;  /* 0xffffffff0c0b7836 */ /* 0x000fe40000000000 */
[----:B------:R-:W-:-:S03]  /*0400*/  VIADD R10, R5, 0xffffffff ;  /* 0xffffffff050a7836 */ /* 0x000fc60000000000 */
[----:B------:R-:W-:-:S04]  /*0410*/  ISETP.GT.U32.AND P0, PT, R11, 0xfd, PT ;  /* 0x000000fd0b00780c */ /* 0x000fc80003f04070 */
[----:B------:R-:W-:-:S13]  /*0420*/  ISETP.GT.U32.OR P0, PT, R10, 0xfd, P0 ;  /* 0x000000fd0a00780c */ /* 0x000fda0000704470 */
[----:B------:R-:W-:Y:S01]  /*0430*/  @!P0 IMAD.MOV.U32 R8, RZ, RZ, RZ ;  /* 0x000000ffff088224 */ /* 0x000fe200078e00ff */
[----:B------:R-:W-:Y:S06]  /*0440*/  @!P0 BRA `(.L_x_8) ;  /* 0x0000000000608947 */ /* 0x000fec0003800000 */
[----:B------:R-:W-:Y:S01]  /*0450*/  FSETP.GTU.FTZ.AND P0, PT, |R0|, +INF , PT ;  /* 0x7f8000000000780b */ /* 0x000fe20003f1c200 */
[----:B------:R-:W-:Y:S01]  /*0460*/  IMAD.MOV.U32 R3, RZ, RZ, R9 ;  /* 0x000000ffff037224 */ /* 0x000fe200078e0009 */
[----:B------:R-:W-:-:S04]  /*0470*/  FSETP.GTU.FTZ.AND P1, PT, |R9|, +INF , PT ;  /* 0x7f8000000900780b */ /* 0x000fc80003f3c200 */
[----:B------:R-:W-:-:S13]  /*0480*/  PLOP3.LUT P0, PT, P0, P1, PT, 0xf8, 0x8f ;  /* 0x00000000008f781c */ /* 0x000fda0000703f70 */
[----:B------:R-:W-:Y:S05]  /*0490*/  @P0 BRA `(.L_x_9) ;  /* 0x00000004004c0947 */ /* 0x000fea0003800000 */
[----:B------:R-:W-:-:S13]  /*04a0*/  LOP3.LUT P0, RZ, R7, 0x7fffffff, R6, 0xc8, !PT ;  /* 0x7fffffff07ff7812 */ /* 0x000fda000780c806 */
[----:B------:R-:W-:Y:S05]  /*04b0*/  @!P0 BRA `(.L_x_10) ;  /* 0x00000004003c8947 */ /* 0x000fea0003800000 */
[C---:B------:R-:W-:Y:S02]  /*04c0*/  FSETP.NEU.FTZ.AND P2, PT, |R0|.reuse, +INF , PT ;  /* 0x7f8000000000780b */ /* 0x040fe40003f5d200 */
[----:B------:R-:W-:Y:S02]  /*04d0*/  FSETP.NEU.FTZ.AND P1, PT, |R3|, +INF , PT ;  /* 0x7f8000000300780b */ /* 0x000fe40003f3d200 */
[----:B------:R-:W-:-:S11]  /*04e0*/  FSETP.NEU.FTZ.AND P0, PT, |R0|, +INF , PT ;  /* 0x7f8000000000780b */ /* 0x000fd60003f1d200 */
[----:B------:R-:W-:Y:S05]  /*04f0*/  @!P1 BRA !P2, `(.L_x_10) ;  /* 0x00000004002c9947 */ /* 0x000fea0005000000 */
[----:B------:R-:W-:-:S04]  /*0500*/  LOP3.LUT P2, RZ, R6, 0x7fffffff, RZ, 0xc0, !PT ;  /* 0x7fffffff06ff7812 */ /* 0x000fc8000784c0ff */
[----:B------:R-:W-:-:S13]  /*0510*/  PLOP3.LUT P1, PT, P1, P2, PT, 0x2f, 0xf2 ;  /* 0x0000000000f2781c */ /* 0x000fda0000f24577 */
[----:B------:R-:W-:Y:S05]  /*0520*/  @P1 BRA `(.L_x_11) ;  /* 0x0000000400181947 */ /* 0x000fea0003800000 */
[----:B------:R-:W-:-:S04]  /*0530*/  LOP3.LUT P1, RZ, R7, 0x7fffffff, RZ, 0xc0, !PT ;  /* 0x7fffffff07ff7812 */ /* 0x000fc8000782c0ff */
[----:B------:R-:W-:-:S13]  /*0540*/  PLOP3.LUT P0, PT, P0, P1, PT, 0x2f, 0xf2 ;  /* 0x0000000000f2781c */ /* 0x000fda0000702577 */
[----:B------:R-:W-:Y:S05]  /*0550*/  @P0 BRA `(.L_x_12) ;  /* 0x0000000400000947 */ /* 0x000fea0003800000 */
[----:B------:R-:W-:Y:S02]  /*0560*/  ISETP.GE.AND P0, PT, R10, RZ, PT ;  /* 0x000000ff0a00720c */ /* 0x000fe40003f06270 */
[----:B------:R-:W-:-:S11]  /*0570*/  ISETP.GE.AND P1, PT, R11, RZ, PT ;  /* 0x000000ff0b00720c */ /* 0x000fd60003f26270 */
[----:B------:R-:W-:Y:S02]  /*0580*/  @P0 IMAD.MOV.U32 R8, RZ, RZ, RZ ;  /* 0x000000ffff080224 */ /* 0x000fe400078e00ff */
[----:B------:R-:W-:Y:S01]  /*0590*/  @!P0 FFMA R6, R0, 1.84467440737095516160e+19, RZ ;  /* 0x5f80000000068823 */ /* 0x000fe200000000ff */
[----:B------:R-:W-:Y:S02]  /*05a0*/  @!P0 IMAD.MOV.U32 R8, RZ, RZ, -0x40 ;  /* 0xffffffc0ff088424 */ /* 0x000fe400078e00ff */
[----:B------:R-:W-:Y:S02]  /*05b0*/  @!P1 FFMA R7, R3, 1.84467440737095516160e+19, RZ ;  /* 0x5f80000003079823 */ /* 0x000fe400000000ff */
[----:B------:R-:W-:-:S07]  /*05c0*/  @!P1 VIADD R8, R8, 0x40 ;  /* 0x0000004008089836 */ /* 0x000fce0000000000 */
.L_x_8:
[----:B------:R-:W-:Y:S01]  /*05d0*/  LEA R0, R12, 0xc0800000, 0x17 ;  /* 0xc08000000c007811 */ /* 0x000fe200078eb8ff */
[----:B------:R-:W-:Y:S01]  /*05e0*/  VIADD R5, R5, 0xffffff81 ;  /* 0xffffff8105057836 */ /* 0x000fe20000000000 */
[----:B------:R-:W-:Y:S03]  /*05f0*/  BSSY.RECONVERGENT B2, `(.L_x_13) ;  /* 0x0000035000027945 */ /* 0x000fe60003800200 */
[----:B------:R-:W-:Y:S02]  /*0600*/  IMAD.IADD R7, R7, 0x1, -R0 ;  /* 0x0000000107077824 */ /* 0x000fe400078e0a00 */
[C---:B------:R-:W-:Y:S01]  /*0610*/  IMAD R0, R5.reuse, -0x800000, R6 ;  /* 0xff80000005007824 */ /* 0x040fe200078e0206 */
[----:B------:R-:W-:Y:S01]  /*0620*/  IADD3 R5, PT, PT, R5, 0x7f, -R12 ;  /* 0x0000007f05057810 */ /* 0x000fe20007ffe80c */
[----:B------:R-:W0:Y:S01]  /*0630*/  MUFU.RCP R3, R7 ;  /* 0x0000000700037308 */ /* 0x000e220000001000 */
[----:B------:R-:W-:-:S03]  /*0640*/  FADD.FTZ R9, -R7, -RZ ;  /* 0x800000ff07097221 */ /* 0x000fc60000010100 */
[----:B------:R-:W-:Y:S02]  /*0650*/  IMAD.IADD R5, R5, 0x1, R8 ;  /* 0x0000000105057824 */ /* 0x000fe400078e0208 */
[----:B0-----:R-:W-:-:S04]  /*0660*/  FFMA R10, R3, R9, 1 ;  /* 0x3f800000030a7423 */ /* 0x001fc80000000009 */
[----:B------:R-:W-:-:S04]  /*0670*/  FFMA R10, R3, R10, R3 ;  /* 0x0000000a030a7223 */ /* 0x000fc80000000003 */
[----:B------:R-:W-:-:S04]  /*0680*/  FFMA R3, R0, R10, RZ ;  /* 0x0000000a00037223 */ /* 0x000fc800000000ff */
[----:B------:R-:W-:-:S04]  /*0690*/  FFMA R6, R9, R3, R0 ;  /* 0x0000000309067223 */ /* 0x000fc80000000000 */
[----:B------:R-:W-:-:S04]  /*06a0*/  FFMA R11, R10, R6, R3 ;  /* 0x000000060a0b7223 */ /* 0x000fc80000000003 */
[----:B------:R-:W-:-:S04]  /*06b0*/  FFMA R6, R9, R11, R0 ;  /* 0x0000000b09067223 */ /* 0x000fc80000000000 */
[----:B------:R-:W-:-:S05]  /*06c0*/  FFMA R0, R10, R6, R11 ;  /* 0x000000060a007223 */ /* 0x000fca000000000b */
[----:B------:R-:W-:-:S04]  /*06d0*/  SHF.R.U32.HI R3, RZ, 0x17, R0 ;  /* 0x00000017ff037819 */ /* 0x000fc80000011600 */
[----:B------:R-:W-:-:S05]  /*06e0*/  LOP3.LUT R3, R3, 0xff, RZ, 0xc0, !PT ;  /* 0x000000ff03037812 */ /* 0x000fca00078ec0ff */
[----:B------:R-:W-:-:S04]  /*06f0*/  IMAD.IADD R7, R3, 0x1, R5 ;  /* 0x0000000103077824 */ /* 0x000fc800078e0205 */
[----:B------:R-:W-:-:S05]  /*0700*/  VIADD R3, R7, 0xffffffff ;  /* 0xffffffff07037836 */ /* 0x000fca0000000000 */
[----:B------:R-:W-:-:S13]  /*0710*/  ISETP.GE.U32.AND P0, PT, R3, 0xfe, PT ;  /* 0x000000fe0300780c */ /* 0x000fda0003f06070 */
[----:B------:R-:W-:Y:S05]  /*0720*/  @!P0 BRA `(.L_x_14) ;  /* 0x0000000000808947 */ /* 0x000fea0003800000 */
[----:B------:R-:W-:-:S13]  /*0730*/  ISETP.GT.AND P0, PT, R7, 0xfe, PT ;  /* 0x000000fe0700780c */ /* 0x000fda0003f04270 */
[----:B------:R-:W-:Y:S05]  /*0740*/  @P0 BRA `(.L_x_15) ;  /* 0x00000000006c0947 */ /* 0x000fea0003800000 */
[----:B------:R-:W-:-:S13]  /*0750*/  ISETP.GE.AND P0, PT, R7, 0x1, PT ;  /* 0x000000010700780c */ /* 0x000fda0003f06270 */
[----:B------:R-:W-:Y:S05]  /*0760*/  @P0 BRA `(.L_x_16) ;  /* 0x0000000000740947 */ /* 0x000fea0003800000 */
[----:B------:R-:W-:Y:S02]  /*0770*/  ISETP.GE.AND P0, PT, R7, -0x18, PT ;  /* 0xffffffe80700780c */ /* 0x000fe40003f06270 */
[----:B------:R-:W-:-:S11]  /*0780*/  LOP3.LUT R0, R0, 0x80000000, RZ, 0xc0, !PT ;  /* 0x8000000000007812 */ /* 0x000fd600078ec0ff */
[----:B------:R-:W-:Y:S05]  /*0790*/  @!P0 BRA `(.L_x_16) ;  /* 0x0000000000688947 */ /* 0x000fea0003800000 */
[CC--:B------:R-:W-:Y:S01]  /*07a0*/  FFMA.RZ R3, R10.reuse, R6.reuse, R11 ;  /* 0x000000060a037223 */ /* 0x0c0fe2000000c00b */
[C---:B------:R-:W-:Y:S01]  /*07b0*/  VIADD R8, R7.reuse, 0x20 ;  /* 0x0000002007087836 */ /* 0x040fe20000000000 */
[C---:B------:R-:W-:Y:S02]  /*07c0*/  ISETP.NE.AND P2, PT, R7.reuse, RZ, PT ;  /* 0x000000ff0700720c */ /* 0x040fe40003f45270 */
[----:B------:R-:W-:Y:S01]  /*07d0*/  ISETP.NE.AND P1, PT, R7, RZ, PT ;  /* 0x000000ff0700720c */ /* 0x000fe20003f25270 */
[----:B------:R-:W-:Y:S01]  /*07e0*/  IMAD.MOV R7, RZ, RZ, -R7 ;  /* 0x000000ffff077224 */ /* 0x000fe200078e0a07 */
[----:B------:R-:W-:Y:S01]  /*07f0*/  LOP3.LUT R5, R3, 0x7fffff, RZ, 0xc0, !PT ;  /* 0x007fffff03057812 */ /* 0x000fe200078ec0ff */
[CCC-:B------:R-:W-:Y:S01]  /*0800*/  FFMA.RP R3, R10.reuse, R6.reuse, R11.reuse ;  /* 0x000000060a037223 */ /* 0x1c0fe2000000800b */
[----:B------:R-:W-:Y:S02]  /*0810*/  FFMA.RM R6, R10, R6, R11 ;  /* 0x000000060a067223 */ /* 0x000fe4000000400b */
[----:B------:R-:W-:-:S03]  /*0820*/  LOP3.LUT R5, R5, 0x800000, RZ, 0xfc, !PT ;  /* 0x0080000005057812 */ /* 0x000fc600078efcff */
[----:B------:R-:W-:Y:S02]  /*0830*/  FSETP.NEU.FTZ.AND P0, PT, R3, R6, PT ;  /* 0x000000060300720b */ /* 0x000fe40003f1d000 */
[----:B------:R-:W-:Y:S02]  /*0840*/  SHF.L.U32 R8, R5, R8, RZ ;  /* 0x0000000805087219 */ /* 0x000fe400000006ff */
[----:B------:R-:W-:Y:S02]  /*0850*/  SEL R6, R7, RZ, P2 ;  /* 0x000000ff07067207 */ /* 0x000fe40001000000 */
[----:B------:R-:W-:Y:S02]  /*0860*/  ISETP.NE.AND P1, PT, R8, RZ, P1 ;  /* 0x000000ff0800720c */ /* 0x000fe40000f25270 */
[----:B------:R-:W-:Y:S02]  /*0870*/  SHF.R.U32.HI R6, RZ, R6, R5 ;  /* 0x00000006ff067219 */ /* 0x000fe40000011605 */
[----:B------:R-:W-:-:S02]  /*0880*/  PLOP3.LUT P0, PT, P0, P1, PT, 0xf8, 0x8f ;  /* 0x00000000008f781c */ /* 0x000fc40000703f70 */
[----:B------:R-:W-:Y:S02]  /*0890*/  SHF.R.U32.HI R8, RZ, 0x1, R6 ;  /* 0x00000001ff087819 */ /* 0x000fe40000011606 */
[----:B------:R-:W-:-:S04]  /*08a0*/  SEL R3, RZ, 0x1, !P0 ;  /* 0x00000001ff037807 */ /* 0x000fc80004000000 */
[----:B------:R-:W-:-:S04]  /*08b0*/  LOP3.LUT R3, R3, 0x1, R8, 0xf8, !PT ;  /* 0x0000000103037812 */ /* 0x000fc800078ef808 */
[----:B------:R-:W-:-:S05]  /*08c0*/  LOP3.LUT R3, R3, R6, RZ, 0xc0, !PT ;  /* 0x0000000603037212 */ /* 0x000fca00078ec0ff */
[----:B------:R-:W-:-:S05]  /*08d0*/  IMAD.IADD R3, R8, 0x1, R3 ;  /* 0x0000000108037824 */ /* 0x000fca00078e0203 */
[----:B------:R-:W-:Y:S01]  /*08e0*/  LOP3.LUT R0, R3, R0, RZ, 0xfc, !PT ;  /* 0x0000000003007212 */ /* 0x000fe200078efcff */
[----:B------:R-:W-:Y:S06]  /*08f0*/  BRA `(.L_x_16) ;  /* 0x0000000000107947 */ /* 0x000fec0003800000 */
.L_x_15:
[----:B------:R-:W-:-:S04]  /*0900*/  LOP3.LUT R0, R0, 0x80000000, RZ, 0xc0, !PT ;  /* 0x8000000000007812 */ /* 0x000fc800078ec0ff */
[----:B------:R-:W-:Y:S01]  /*0910*/  LOP3.LUT R0, R0, 0x7f800000, RZ, 0xfc, !PT ;  /* 0x7f80000000007812 */ /* 0x000fe200078efcff */
[----:B------:R-:W-:Y:S06]  /*0920*/  BRA `(.L_x_16) ;  /* 0x0000000000047947 */ /* 0x000fec0003800000 */
.L_x_14:
[----:B------:R-:W-:-:S07]  /*0930*/  IMAD R0, R5, 0x800000, R0 ;  /* 0x0080000005007824 */ /* 0x000fce00078e0200 */
.L_x_16:
[----:B------:R-:W-:Y:S05]  /*0940*/  BSYNC.RECONVERGENT B2 ;  /* 0x0000000000027941 */ /* 0x000fea0003800200 */
.L_x_13:
[----:B------:R-:W-:Y:S05]  /*0950*/  BRA `(.L_x_17) ;  /* 0x0000000000207947 */ /* 0x000fea0003800000 */
.L_x_12:
[----:B------:R-:W-:-:S04]  /*0960*/  LOP3.LUT R0, R7, 0x80000000, R6, 0x48, !PT ;  /* 0x8000000007007812 */ /* 0x000fc800078e4806 */
[----:B------:R-:W-:Y:S01]  /*0970*/  LOP3.LUT R0, R0, 0x7f800000, RZ, 0xfc, !PT ;  /* 0x7f80000000007812 */ /* 0x000fe200078efcff */
[----:B------:R-:W-:Y:S06]  /*0980*/  BRA `(.L_x_17) ;  /* 0x0000000000147947 */ /* 0x000fec0003800000 */
.L_x_11:
[----:B------:R-:W-:Y:S01]  /*0990*/  LOP3.LUT R0, R7, 0x80000000, R6, 0x48, !PT ;  /* 0x8000000007007812 */ /* 0x000fe200078e4806 */
[----:B------:R-:W-:Y:S06]  /*09a0*/  BRA `(.L_x_17) ;  /* 0x00000000000c7947 */ /* 0x000fec0003800000 */
.L_x_10:
[----:B------:R-:W0:Y:S01]  /*09b0*/  MUFU.RSQ R0, -QNAN ;  /* 0xffc0000000007908 */ /* 0x000e220000001400 */
[----:B------:R-:W-:Y:S05]  /*09c0*/  BRA `(.L_x_17) ;  /* 0x0000000000047947 */ /* 0x000fea0003800000 */
.L_x_9:
[----:B------:R-:W-:-:S07]  /*09d0*/  FADD.FTZ R0, R0, R3 ;  /* 0x0000000300007221 */ /* 0x000fce0000010000 */
.L_x_17:
[----:B------:R-:W-:Y:S05]  /*09e0*/  BSYNC.RECONVERGENT B1 ;  /* 0x0000000000017941 */ /* 0x000fea0003800200 */
.L_x_7:
[----:B------:R-:W-:-:S04]  /*09f0*/  IMAD.MOV.U32 R5, RZ, RZ, 0x0 ;  /* 0x00000000ff057424 */ /* 0x000fc800078e00ff */
[----:B0-----:R-:W-:Y:S05]  /*0a00*/  RET.REL.NODEC R4 `(default_function_kernel_1) ;  /* 0xfffffff4047c7950 */ /* 0x001fea0003c3ffff */
.L_x_18:
        /* <DEDUP_REMOVED lines=15> */
.L_x_19:


//--------------------- .nv.shared.reserved.0     --------------------------
	.section	.nv.shared.reserved.0,"aw",@nobits
	.weak		__nv_reservedSMEM_offset_0_alias
	.size		__nv_reservedSMEM_offset_0_alias, 0, 64
	.other		__nv_reservedSMEM_offset_0_alias,@"STO_CUDA_RESERVED_SHARED STV_DEFAULT"
__nv_reservedSMEM_offset_0_alias:
	.zero		0
	.zero		64


//--------------------- .nv.constant0.default_function_kernel --------------------------
	.section	.nv.constant0.default_function_kernel,"a",@progbits
	.sectionflags	@""
	.align	4
.nv.constant0.default_function_kernel:
	.zero		912


//--------------------- .nv.constant0.default_function_kernel_1 --------------------------
	.section	.nv.constant0.default_function_kernel_1,"a",@progbits
	.sectionflags	@""
	.align	4
.nv.constant0.default_function_kernel_1:
	.zero		912


//--------------------- SYMBOLS --------------------------

	.type		.nv.reservedSmem.offset0,@object
	.size		.nv.reservedSmem.offset0,0x4
